//
// Generated by NVIDIA NVVM Compiler
//
// Compiler Build ID: CL-36424714
// Cuda compilation tools, release 13.0, V13.0.88
// Based on NVVM 20.0.0
//

.version 9.0
.target sm_100
.address_size 64

	// .globl	_Z21upperTriangularMatMulPKfS0_Pfi

.visible .entry _Z21upperTriangularMatMulPKfS0_Pfi(
	.param .u64 .ptr .align 1 _Z21upperTriangularMatMulPKfS0_Pfi_param_0,
	.param .u64 .ptr .align 1 _Z21upperTriangularMatMulPKfS0_Pfi_param_1,
	.param .u64 .ptr .align 1 _Z21upperTriangularMatMulPKfS0_Pfi_param_2,
	.param .u32 _Z21upperTriangularMatMulPKfS0_Pfi_param_3
)
{
	.reg .pred 	%p<8>;
	.reg .b32 	%r<49>;
	.reg .b32 	%f<29>;
	.reg .b64 	%rd<21>;

	ld.param.u64 	%rd4, [_Z21upperTriangularMatMulPKfS0_Pfi_param_0];
	ld.param.u64 	%rd5, [_Z21upperTriangularMatMulPKfS0_Pfi_param_1];
	ld.param.u64 	%rd3, [_Z21upperTriangularMatMulPKfS0_Pfi_param_2];
	ld.param.u32 	%r29, [_Z21upperTriangularMatMulPKfS0_Pfi_param_3];
	cvta.to.global.u64 	%rd1, %rd5;
	cvta.to.global.u64 	%rd2, %rd4;
	mov.u32 	%r30, %ctaid.y;
	mov.u32 	%r31, %ntid.y;
	mov.u32 	%r32, %tid.y;
	mad.lo.s32 	%r45, %r30, %r31, %r32;
	mov.u32 	%r33, %ctaid.x;
	mov.u32 	%r34, %ntid.x;
	mul.lo.s32 	%r2, %r33, %r34;
	mov.u32 	%r3, %tid.x;
	add.s32 	%r4, %r2, %r3;
	max.s32 	%r35, %r45, %r4;
	setp.ge.s32 	%p1, %r35, %r29;
	setp.lt.s32 	%p2, %r4, %r45;
	or.pred  	%p3, %p2, %p1;
	@%p3 bra 	$L__BB0_8;
	mul.lo.s32 	%r5, %r29, %r45;
	sub.s32 	%r36, %r4, %r45;
	add.s32 	%r37, %r36, 1;
	and.b32  	%r6, %r37, 3;
	setp.eq.s32 	%p4, %r6, 0;
	mov.f32 	%f28, 0f00000000;
	@%p4 bra 	$L__BB0_4;
	add.s32 	%r43, %r4, %r5;
	add.s32 	%r42, %r45, %r5;
	neg.s32 	%r41, %r6;
	mov.f32 	%f28, 0f00000000;
$L__BB0_3:
	.pragma "nounroll";
	mul.wide.s32 	%rd6, %r42, 4;
	add.s64 	%rd7, %rd2, %rd6;
	ld.global.nc.f32 	%f11, [%rd7];
	mul.wide.s32 	%rd8, %r43, 4;
	add.s64 	%rd9, %rd1, %rd8;
	ld.global.nc.f32 	%f12, [%rd9];
	fma.rn.f32 	%f28, %f11, %f12, %f28;
	add.s32 	%r45, %r45, 1;
	add.s32 	%r43, %r43, %r29;
	add.s32 	%r42, %r42, 1;
	add.s32 	%r41, %r41, 1;
	setp.ne.s32 	%p5, %r41, 0;
	@%p5 bra 	$L__BB0_3;
$L__BB0_4:
	setp.lt.u32 	%p6, %r36, 3;
	@%p6 bra 	$L__BB0_7;
	sub.s32 	%r39, %r45, %r2;
	sub.s32 	%r48, %r39, %r3;
	mad.lo.s32 	%r47, %r45, %r29, %r4;
	shl.b32 	%r21, %r29, 2;
	add.s32 	%r46, %r45, %r5;
	mul.wide.s32 	%rd14, %r29, 4;
$L__BB0_6:
	.pragma "nounroll";
	mul.wide.s32 	%rd10, %r46, 4;
	add.s64 	%rd11, %rd2, %rd10;
	ld.global.nc.f32 	%f13, [%rd11];
	mul.wide.s32 	%rd12, %r47, 4;
	add.s64 	%rd13, %rd1, %rd12;
	ld.global.nc.f32 	%f14, [%rd13];
	fma.rn.f32 	%f15, %f13, %f14, %f28;
	ld.global.nc.f32 	%f16, [%rd11+4];
	add.s64 	%rd15, %rd13, %rd14;
	ld.global.nc.f32 	%f17, [%rd15];
	fma.rn.f32 	%f18, %f16, %f17, %f15;
	ld.global.nc.f32 	%f19, [%rd11+8];
	add.s64 	%rd16, %rd15, %rd14;
	ld.global.nc.f32 	%f20, [%rd16];
	fma.rn.f32 	%f21, %f19, %f20, %f18;
	ld.global.nc.f32 	%f22, [%rd11+12];
	add.s64 	%rd17, %rd16, %rd14;
	ld.global.nc.f32 	%f23, [%rd17];
	fma.rn.f32 	%f28, %f22, %f23, %f21;
	add.s32 	%r48, %r48, 4;
	add.s32 	%r47, %r47, %r21;
	add.s32 	%r46, %r46, 4;
	setp.ne.s32 	%p7, %r48, 1;
	@%p7 bra 	$L__BB0_6;
$L__BB0_7:
	add.s32 	%r40, %r5, %r4;
	cvta.to.global.u64 	%rd18, %rd3;
	mul.wide.u32 	%rd19, %r40, 4;
	add.s64 	%rd20, %rd18, %rd19;
	st.global.f32 	[%rd20], %f28;
$L__BB0_8:
	ret;

}


// ===== COMPILED SASS (sm_100) =====

	.target	sm_100

	.elftype	@"ET_EXEC"


//--------------------- .note.nv.tkinfo           --------------------------
	.section	.note.nv.tkinfo,"",@"SHT_NOTE"
	.sectionflags	@"SHF_NOTE_NV_TKINFO"
	.tkinfo
        /*0018*/ 	.word	0x00000002
        /*0030*/ 	.string	""
        /*0030*/ 	.string	"ptxas"
        /*0030*/ 	.string	"Cuda compilation tools, release 13.0, V13.0.88"
        /*0030*/ 	.string	"Build cuda_13.0.r13.0/compiler.36424714_0"
        /*0030*/ 	.string	"-arch sm_100 -m 64 "



//--------------------- .note.nv.cuinfo           --------------------------
	.section	.note.nv.cuinfo,"",@"SHT_NOTE"
	.sectionflags	@"SHF_NOTE_NV_CUINFO"
        /*0018*/ 	.short	0x0002
        /*001a*/ 	.short	0x0064
        /*001c*/ 	.short	0x0082
	.zero		2


//--------------------- .nv.info                  --------------------------
	.section	.nv.info,"",@"SHT_CUDA_INFO"
	.align	4


	//----- nvinfo : EIATTR_REGCOUNT
	.align		4
        /*0000*/ 	.byte	0x04, 0x2f
        /*0002*/ 	.short	(.L_1 - .L_0)
	.align		4
.L_0:
        /*0004*/ 	.word	index@(_Z21upperTriangularMatMulPKfS0_Pfi)
        /*0008*/ 	.word	0x0000001a


	//----- nvinfo : EIATTR_FRAME_SIZE
	.align		4
.L_1:
        /*000c*/ 	.byte	0x04, 0x11
        /*000e*/ 	.short	(.L_3 - .L_2)
	.align		4
.L_2:
        /*0010*/ 	.word	index@(_Z21upperTriangularMatMulPKfS0_Pfi)
        /*0014*/ 	.word	0x00000000


	//----- nvinfo : EIATTR_MIN_STACK_SIZE
	.align		4
.L_3:
        /*0018*/ 	.byte	0x04, 0x12
        /*001a*/ 	.short	(.L_5 - .L_4)
	.align		4
.L_4:
        /*001c*/ 	.word	index@(_Z21upperTriangularMatMulPKfS0_Pfi)
        /*0020*/ 	.word	0x00000000
.L_5:


//--------------------- .nv.compat                --------------------------
	.section	.nv.compat,"",@"SHT_CUDA_COMPAT_INFO"
	.align	4
        /*0000*/ 	.byte	0x02, 0x09, 0x00, 0x00, 0x02, 0x02, 0x01, 0x00, 0x02, 0x05, 0x05, 0x00, 0x03, 0x07, 0x01, 0x01
        /*0010*/ 	.byte	0x02, 0x03, 0x00, 0x00, 0x02, 0x06, 0x01, 0x00, 0x04, 0x0b, 0x08, 0x00, 0x09, 0x00, 0x00, 0x00
        /*0020*/ 	.byte	0x00, 0x00, 0x00, 0x00


//--------------------- .nv.info._Z21upperTriangularMatMulPKfS0_Pfi --------------------------
	.section	.nv.info._Z21upperTriangularMatMulPKfS0_Pfi,"",@"SHT_CUDA_INFO"
	.sectionflags	@""
	.align	4


	//----- nvinfo : EIATTR_CUDA_API_VERSION
	.align		4
        /*0000*/ 	.byte	0x04, 0x37
        /*0002*/ 	.short	(.L_7 - .L_6)
.L_6:
        /*0004*/ 	.word	0x00000082


	//----- nvinfo : EIATTR_KPARAM_INFO
	.align		4
.L_7:
        /*0008*/ 	.byte	0x04, 0x17
        /*000a*/ 	.short	(.L_9 - .L_8)
.L_8:
        /*000c*/ 	.word	0x00000000
        /*0010*/ 	.short	0x0003
        /*0012*/ 	.short	0x0018
        /*0014*/ 	.byte	0x00, 0xf0, 0x11, 0x00


	//----- nvinfo : EIATTR_KPARAM_INFO
	.align		4
.L_9:
        /*0018*/ 	.byte	0x04, 0x17
        /*001a*/ 	.short	(.L_11 - .L_10)
.L_10:
        /*001c*/ 	.word	0x00000000
        /*0020*/ 	.short	0x0002
        /*0022*/ 	.short	0x0010
        /*0024*/ 	.byte	0x00, 0xf5, 0x21, 0x00


	//----- nvinfo : EIATTR_KPARAM_INFO
	.align		4
.L_11:
        /*0028*/ 	.byte	0x04, 0x17
        /*002a*/ 	.short	(.L_13 - .L_12)
.L_12:
        /*002c*/ 	.word	0x00000000
        /*0030*/ 	.short	0x0001
        /*0032*/ 	.short	0x0008
        /*0034*/ 	.byte	0x00, 0xf5, 0x21, 0x00


	//----- nvinfo : EIATTR_KPARAM_INFO
	.align		4
.L_13:
        /*0038*/ 	.byte	0x04, 0x17
        /*003a*/ 	.short	(.L_15 - .L_14)
.L_14:
        /*003c*/ 	.word	0x00000000
        /*0040*/ 	.short	0x0000
        /*0042*/ 	.short	0x0000
        /*0044*/ 	.byte	0x00, 0xf5, 0x21, 0x00


	//----- nvinfo : EIATTR_SPARSE_MMA_MASK
	.align		4
.L_15:
        /*0048*/ 	.byte	0x03, 0x50
        /*004a*/ 	.short	0x0000


	//----- nvinfo : EIATTR_MAXREG_COUNT
	.align		4
        /*004c*/ 	.byte	0x03, 0x1b
        /*004e*/ 	.short	0x00ff


	//----- nvinfo : EIATTR_MERCURY_ISA_VERSION
	.align		4
        /*0050*/ 	.byte	0x03, 0x5f
        /*0052*/ 	.short	0x0101


	//----- nvinfo : EIATTR_VRC_CTA_INIT_COUNT
	.align		4
        /*0054*/ 	.byte	0x02, 0x4a
	.zero		1
	.zero		1


	//----- nvinfo : EIATTR_EXIT_INSTR_OFFSETS
	.align		4
        /*0058*/ 	.byte	0x04, 0x1c
        /*005a*/ 	.short	(.L_17 - .L_16)


	//   ....[0]....
.L_16:
        /*005c*/ 	.word	0x000000e0


	//   ....[1]....
        /*0060*/ 	.word	0x000004d0


	//----- nvinfo : EIATTR_CRS_STACK_SIZE
	.align		4
.L_17:
        /*0064*/ 	.byte	0x04, 0x1e
        /*0066*/ 	.short	(.L_19 - .L_18)
.L_18:
        /*0068*/ 	.word	0x00000000


	//----- nvinfo : EIATTR_CBANK_PARAM_SIZE
	.align		4
.L_19:
        /*006c*/ 	.byte	0x03, 0x19
        /*006e*/ 	.short	0x001c


	//----- nvinfo : EIATTR_PARAM_CBANK
	.align		4
        /*0070*/ 	.byte	0x04, 0x0a
        /*0072*/ 	.short	(.L_21 - .L_20)
	.align		4
.L_20:
        /*0074*/ 	.word	index@(.nv.constant0._Z21upperTriangularMatMulPKfS0_Pfi)
        /*0078*/ 	.short	0x0380
        /*007a*/ 	.short	0x001c


	//----- nvinfo : EIATTR_SW_WAR
	.align		4
.L_21:
        /*007c*/ 	.byte	0x04, 0x36
        /*007e*/ 	.short	(.L_23 - .L_22)
.L_22:
        /*0080*/ 	.word	0x00000008
.L_23:


//--------------------- .nv.callgraph             --------------------------
	.section	.nv.callgraph,"",@"SHT_CUDA_CALLGRAPH"
	.align	4
	.sectionentsize	8
	.align		4
        /*0000*/ 	.word	0x00000000
	.align		4
        /*0004*/ 	.word	0xffffffff
	.align		4
        /*0008*/ 	.word	0x00000000
	.align		4
        /*000c*/ 	.word	0xfffffffe
	.align		4
        /*0010*/ 	.word	0x00000000
	.align		4
        /*0014*/ 	.word	0xfffffffd
	.align		4
        /*0018*/ 	.word	0x00000000
	.align		4
        /*001c*/ 	.word	0xfffffffc


//--------------------- .text._Z21upperTriangularMatMulPKfS0_Pfi --------------------------
	.section	.text._Z21upperTriangularMatMulPKfS0_Pfi,"ax",@progbits
	.align	128
        .global         _Z21upperTriangularMatMulPKfS0_Pfi
        .type           _Z21upperTriangularMatMulPKfS0_Pfi,@function
        .size           _Z21upperTriangularMatMulPKfS0_Pfi,(.L_x_7 - _Z21upperTriangularMatMulPKfS0_Pfi)
        .other          _Z21upperTriangularMatMulPKfS0_Pfi,@"STO_CUDA_ENTRY STV_DEFAULT"
_Z21upperTriangularMatMulPKfS0_Pfi:
.text._Z21upperTriangularMatMulPKfS0_Pfi:
[----:B------:R-:W-:Y:S01]  /*0000*/  LDC R1, c[0x0][0x37c] ;  /* 0x0000df00ff017b82 */ /* 0x000fe20000000800 */
[----:B------:R-:W0:Y:S07]  /*0010*/  S2R R3, SR_TID.Y ;  /* 0x0000000000037919 */ /* 0x000e2e0000002200 */
[----:B------:R-:W1:Y:S01]  /*0020*/  S2UR UR4, SR_CTAID.X ;  /* 0x00000000000479c3 */ /* 0x000e620000002500 */
[----:B------:R-:W2:Y:S07]  /*0030*/  S2R R4, SR_TID.X ;  /* 0x0000000000047919 */ /* 0x000eae0000002100 */
[----:B------:R-:W0:Y:S08]  /*0040*/  S2UR UR6, SR_CTAID.Y ;  /* 0x00000000000679c3 */ /* 0x000e300000002600 */
[----:B------:R-:W0:Y:S01]  /*0050*/  LDC R6, c[0x0][0x364] ;  /* 0x0000d900ff067b82 */ /* 0x000e220000000800 */
[----:B------:R-:W1:Y:S07]  /*0060*/  LDCU UR5, c[0x0][0x360] ;  /* 0x00006c00ff0577ac */ /* 0x000e6e0008000800 */
[----:B------:R-:W3:Y:S01]  /*0070*/  LDC R0, c[0x0][0x398] ;  /* 0x0000e600ff007b82 */ /* 0x000ee20000000800 */
[----:B-1----:R-:W-:Y:S01]  /*0080*/  UIMAD UR4, UR4, UR5, URZ ;  /* 0x00000005040472a4 */ /* 0x002fe2000f8e02ff */
[----:B0-----:R-:W-:-:S05]  /*0090*/  IMAD R6, R6, UR6, R3 ;  /* 0x0000000606067c24 */ /* 0x001fca000f8e0203 */
[----:B--2---:R-:W-:-:S04]  /*00a0*/  IADD3 R13, PT, PT, R4, UR4, RZ ;  /* 0x00000004040d7c10 */ /* 0x004fc8000fffe0ff */
[----:B------:R-:W-:-:S04]  /*00b0*/  VIMNMX R3, PT, PT, R6, R13, !PT ;  /* 0x0000000d06037248 */ /* 0x000fc80007fe0100 */
[----:B---3--:R-:W-:-:S04]  /*00c0*/  ISETP.GE.AND P0, PT, R3, R0, PT ;  /* 0x000000000300720c */ /* 0x008fc80003f06270 */
[----:B------:R-:W-:-:S13]  /*00d0*/  ISETP.LT.OR P0, PT, R13, R6, P0 ;  /* 0x000000060d00720c */ /* 0x000fda0000701670 */
[----:B------:R-:W-:Y:S05]  /*00e0*/  @P0 EXIT ;  /* 0x000000000000094d */ /* 0x000fea0003800000 */
[----:B------:R-:W0:Y:S01]  /*00f0*/  LDC.64 R2, c[0x0][0x390] ;  /* 0x0000e400ff027b82 */ /* 0x000e220000000a00 */
[----:B------:R-:W-:Y:S01]  /*0100*/  MOV R17, R6 ;  /* 0x0000000600117202 */ /* 0x000fe20000000f00 */
[----:B------:R-:W1:Y:S01]  /*0110*/  LDCU.64 UR6, c[0x0][0x358] ;  /* 0x00006b00ff0677ac */ /* 0x000e620008000a00 */
[----:B------:R-:W-:Y:S02]  /*0120*/  BSSY.RECONVERGENT B0, `(.L_x_0) ;  /* 0x000001b000007945 */ /* 0x000fe40003800200 */
[-C--:B------:R-:W-:Y:S02]  /*0130*/  IADD3 R6, PT, PT, R13, -R17.reuse, RZ ;  /* 0x800000110d067210 */ /* 0x080fe40007ffe0ff */
[----:B------:R-:W-:Y:S02]  /*0140*/  MOV R16, R17 ;  /* 0x0000001100107202 */ /* 0x000fe40000000f00 */
[C---:B------:R-:W-:Y:S02]  /*0150*/  IADD3 R5, PT, PT, R6.reuse, 0x1, RZ ;  /* 0x0000000106057810 */ /* 0x040fe40007ffe0ff */
[----:B------:R-:W-:-:S02]  /*0160*/  ISETP.GE.U32.AND P0, PT, R6, 0x3, PT ;  /* 0x000000030600780c */ /* 0x000fc40003f06070 */
[----:B------:R-:W-:Y:S01]  /*0170*/  LOP3.LUT P1, R12, R5, 0x3, RZ, 0xc0, !PT ;  /* 0x00000003050c7812 */ /* 0x000fe2000782c0ff */
[----:B------:R-:W-:-:S04]  /*0180*/  IMAD R5, R17, R0, R13 ;  /* 0x0000000011057224 */ /* 0x000fc800078e020d */
[----:B0-----:R-:W-:-:S04]  /*0190*/  IMAD.WIDE.U32 R2, R5, 0x4, R2 ;  /* 0x0000000405027825 */ /* 0x001fc800078e0002 */
[----:B------:R-:W-:-:S04]  /*01a0*/  HFMA2 R5, -RZ, RZ, 0, 0 ;  /* 0x00000000ff057431 */ /* 0x000fc800000001ff */
[----:B-1----:R-:W-:Y:S05]  /*01b0*/  @!P1 BRA `(.L_x_1) ;  /* 0x0000000000449947 */ /* 0x002fea0003800000 */
[----:B------:R-:W0:Y:S01]  /*01c0*/  LDC.64 R6, c[0x0][0x380] ;  /* 0x0000e000ff067b82 */ /* 0x000e220000000a00 */
[----:B------:R-:W-:Y:S01]  /*01d0*/  IMAD.MOV R12, RZ, RZ, -R12 ;  /* 0x000000ffff0c7224 */ /* 0x000fe200078e0a0c */
[----:B------:R-:W-:Y:S01]  /*01e0*/  MOV R5, RZ ;  /* 0x000000ff00057202 */ /* 0x000fe20000000f00 */
[CC--:B------:R-:W-:Y:S02]  /*01f0*/  IMAD R19, R17.reuse, R0.reuse, R13 ;  /* 0x0000000011137224 */ /* 0x0c0fe400078e020d */
[----:B------:R-:W-:-:S03]  /*0200*/  IMAD R21, R17, R0, R17 ;  /* 0x0000000011157224 */ /* 0x000fc600078e0211 */
[----:B------:R-:W1:Y:S04]  /*0210*/  LDC.64 R8, c[0x0][0x388] ;  /* 0x0000e200ff087b82 */ /* 0x000e680000000a00 */
.L_x_2:
[----:B0-----:R-:W-:-:S04]  /*0220*/  IMAD.WIDE R14, R21, 0x4, R6 ;  /* 0x00000004150e7825 */ /* 0x001fc800078e0206 */
[C---:B-1----:R-:W-:Y:S02]  /*0230*/  IMAD.WIDE R10, R19.reuse, 0x4, R8 ;  /* 0x00000004130a7825 */ /* 0x042fe400078e0208 */
[----:B------:R-:W2:Y:S04]  /*0240*/  LDG.E.CONSTANT R14, desc[UR6][R14.64] ;  /* 0x000000060e0e7981 */ /* 0x000ea8000c1e9900 */
[----:B------:R-:W2:Y:S01]  /*0250*/  LDG.E.CONSTANT R10, desc[UR6][R10.64] ;  /* 0x000000060a0a7981 */ /* 0x000ea2000c1e9900 */
[----:B------:R-:W-:Y:S01]  /*0260*/  IADD3 R12, PT, PT, R12, 0x1, RZ ;  /* 0x000000010c0c7810 */ /* 0x000fe20007ffe0ff */
[----:B------:R-:W-:Y:S01]  /*0270*/  IMAD.IADD R19, R19, 0x1, R0 ;  /* 0x0000000113137824 */ /* 0x000fe200078e0200 */
[----:B------:R-:W-:Y:S02]  /*0280*/  IADD3 R17, PT, PT, R17, 0x1, RZ ;  /* 0x0000000111117810 */ /* 0x000fe40007ffe0ff */
[----:B------:R-:W-:-:S02]  /*0290*/  ISETP.NE.AND P1, PT, R12, RZ, PT ;  /* 0x000000ff0c00720c */ /* 0x000fc40003f25270 */
[----:B------:R-:W-:Y:S01]  /*02a0*/  IADD3 R21, PT, PT, R21, 0x1, RZ ;  /* 0x0000000115157810 */ /* 0x000fe20007ffe0ff */
[----:B--2---:R-:W-:-:S10]  /*02b0*/  FFMA R5, R14, R10, R5 ;  /* 0x0000000a0e057223 */ /* 0x004fd40000000005 */
[----:B------:R-:W-:Y:S05]  /*02c0*/  @P1 BRA `(.L_x_2) ;  /* 0xfffffffc00d41947 */ /* 0x000fea000383ffff */
.L_x_1:
[----:B------:R-:W-:Y:S05]  /*02d0*/  BSYNC.RECONVERGENT B0 ;  /* 0x0000000000007941 */ /* 0x000fea0003800200 */
.L_x_0:
[----:B------:R-:W-:Y:S04]  /*02e0*/  BSSY.RECONVERGENT B0, `(.L_x_3) ;  /* 0x000001d000007945 */ /* 0x000fe80003800200 */
[----:B------:R-:W-:Y:S05]  /*02f0*/  @!P0 BRA `(.L_x_4) ;  /* 0x00000000006c8947 */ /* 0x000fea0003800000 */
[C---:B------:R-:W-:Y:S01]  /*0300*/  IADD3 R4, PT, PT, R17.reuse, -UR4, -R4 ;  /* 0x8000000411047c10 */ /* 0x040fe2000fffe804 */
[-C--:B------:R-:W-:Y:S02]  /*0310*/  IMAD R9, R17, R0.reuse, R13 ;  /* 0x0000000011097224 */ /* 0x080fe400078e020d */
[----:B------:R-:W-:-:S07]  /*0320*/  IMAD R8, R16, R0, R17 ;  /* 0x0000000010087224 */ /* 0x000fce00078e0211 */
.L_x_5:
[----:B------:R-:W0:Y:S08]  /*0330*/  LDC.64 R12, c[0x0][0x388] ;  /* 0x0000e200ff0c7b82 */ /* 0x000e300000000a00 */
[----:B------:R-:W1:Y:S01]  /*0340*/  LDC.64 R6, c[0x0][0x380] ;  /* 0x0000e000ff067b82 */ /* 0x000e620000000a00 */
[----:B0-----:R-:W-:-:S04]  /*0350*/  IMAD.WIDE R12, R9, 0x4, R12 ;  /* 0x00000004090c7825 */ /* 0x001fc800078e020c */
[----:B------:R-:W-:Y:S02]  /*0360*/  IMAD.WIDE R14, R0, 0x4, R12 ;  /* 0x00000004000e7825 */ /* 0x000fe400078e020c */
[----:B------:R-:W2:Y:S02]  /*0370*/  LDG.E.CONSTANT R12, desc[UR6][R12.64] ;  /* 0x000000060c0c7981 */ /* 0x000ea4000c1e9900 */
[----:B-1----:R-:W-:-:S04]  /*0380*/  IMAD.WIDE R6, R8, 0x4, R6 ;  /* 0x0000000408067825 */ /* 0x002fc800078e0206 */
[C---:B------:R-:W-:Y:S01]  /*0390*/  IMAD.WIDE R16, R0.reuse, 0x4, R14 ;  /* 0x0000000400107825 */ /* 0x040fe200078e020e */
[----:B------:R-:W2:Y:S04]  /*03a0*/  LDG.E.CONSTANT R18, desc[UR6][R6.64] ;  /* 0x0000000606127981 */ /* 0x000ea8000c1e9900 */
[----:B------:R-:W3:Y:S01]  /*03b0*/  LDG.E.CONSTANT R14, desc[UR6][R14.64] ;  /* 0x000000060e0e7981 */ /* 0x000ee2000c1e9900 */
[----:B------:R-:W-:-:S03]  /*03c0*/  IMAD.WIDE R10, R0, 0x4, R16 ;  /* 0x00000004000a7825 */ /* 0x000fc600078e0210 */
[----:B------:R-:W3:Y:S04]  /*03d0*/  LDG.E.CONSTANT R19, desc[UR6][R6.64+0x4] ;  /* 0x0000040606137981 */ /* 0x000ee8000c1e9900 */
[----:B------:R-:W4:Y:S04]  /*03e0*/  LDG.E.CONSTANT R20, desc[UR6][R16.64] ;  /* 0x0000000610147981 */ /* 0x000f28000c1e9900 */
[----:B------:R-:W4:Y:S04]  /*03f0*/  LDG.E.CONSTANT R21, desc[UR6][R6.64+0x8] ;  /* 0x0000080606157981 */ /* 0x000f28000c1e9900 */
[----:B------:R-:W5:Y:S04]  /*0400*/  LDG.E.CONSTANT R23, desc[UR6][R6.64+0xc] ;  /* 0x00000c0606177981 */ /* 0x000f68000c1e9900 */
[----:B------:R-:W5:Y:S01]  /*0410*/  LDG.E.CONSTANT R10, desc[UR6][R10.64] ;  /* 0x000000060a0a7981 */ /* 0x000f62000c1e9900 */
[----:B------:R-:W-:-:S04]  /*0420*/  IADD3 R4, PT, PT, R4, 0x4, RZ ;  /* 0x0000000404047810 */ /* 0x000fc80007ffe0ff */
[----:B------:R-:W-:Y:S02]  /*0430*/  ISETP.NE.AND P0, PT, R4, 0x1, PT ;  /* 0x000000010400780c */ /* 0x000fe40003f05270 */
[----:B------:R-:W-:Y:S02]  /*0440*/  IADD3 R8, PT, PT, R8, 0x4, RZ ;  /* 0x0000000408087810 */ /* 0x000fe40007ffe0ff */
[----:B------:R-:W-:Y:S01]  /*0450*/  LEA R9, R0, R9, 0x2 ;  /* 0x0000000900097211 */ /* 0x000fe200078e10ff */
[----:B--2---:R-:W-:-:S04]  /*0460*/  FFMA R18, R18, R12, R5 ;  /* 0x0000000c12127223 */ /* 0x004fc80000000005 */
[----:B---3--:R-:W-:-:S04]  /*0470*/  FFMA R18, R19, R14, R18 ;  /* 0x0000000e13127223 */ /* 0x008fc80000000012 */
[----:B----4-:R-:W-:-:S04]  /*0480*/  FFMA R18, R21, R20, R18 ;  /* 0x0000001415127223 */ /* 0x010fc80000000012 */
[----:B-----5:R-:W-:Y:S01]  /*0490*/  FFMA R5, R23, R10, R18 ;  /* 0x0000000a17057223 */ /* 0x020fe20000000012 */
[----:B------:R-:W-:Y:S06]  /*04a0*/  @P0 BRA `(.L_x_5) ;  /* 0xfffffffc00a00947 */ /* 0x000fec000383ffff */
.L_x_4:
[----:B------:R-:W-:Y:S05]  /*04b0*/  BSYNC.RECONVERGENT B0 ;  /* 0x0000000000007941 */ /* 0x000fea0003800200 */
.L_x_3:
[----:B------:R-:W-:Y:S01]  /*04c0*/  STG.E desc[UR6][R2.64], R5 ;  /* 0x0000000502007986 */ /* 0x000fe2000c101906 */
[----:B------:R-:W-:Y:S05]  /*04d0*/  EXIT ;  /* 0x000000000000794d */ /* 0x000fea0003800000 */
.L_x_6:
[----:B------:R-:W-:-:S00]  /*04e0*/  BRA `(.L_x_6) ;  /* 0xfffffffc00fc7947 */ /* 0x000fc0000383ffff */
[----:B------:R-:W-:-:S00]  /*04f0*/  NOP ;  /* 0x0000000000007918 */ /* 0x000fc00000000000 */
        /* <DEDUP_REMOVED lines=8> */
.L_x_7:


//--------------------- .nv.shared.reserved.0     --------------------------
	.section	.nv.shared.reserved.0,"aw",@nobits
	.weak		__nv_reservedSMEM_offset_0_alias
	.size		__nv_reservedSMEM_offset_0_alias, 0, 64
	.other		__nv_reservedSMEM_offset_0_alias,@"STO_CUDA_RESERVED_SHARED STV_DEFAULT"
__nv_reservedSMEM_offset_0_alias:
	.zero		0
	.zero		64


//--------------------- .nv.constant0._Z21upperTriangularMatMulPKfS0_Pfi --------------------------
	.section	.nv.constant0._Z21upperTriangularMatMulPKfS0_Pfi,"a",@progbits
	.sectionflags	@""
	.align	4
.nv.constant0._Z21upperTriangularMatMulPKfS0_Pfi:
	.zero		924


//--------------------- SYMBOLS --------------------------

	.type		.nv.reservedSmem.offset0,@object
	.size		.nv.reservedSmem.offset0,0x4
